//
// Generated by NVIDIA NVVM Compiler
//
// Compiler Build ID: CL-36424714
// Cuda compilation tools, release 13.0, V13.0.88
// Based on NVVM 20.0.0
//

.version 9.0
.target sm_100
.address_size 64

	// .globl	_Z20gpu_all_arith_sharedPiS_
.const .align 4 .b8 const_arr[4096];
.const .align 4 .u32 value1 = 19088743;
.const .align 4 .u32 value2 = -1985229329;
.const .align 4 .u32 value3 = 38177486;
.const .align 4 .u32 value4 = 324508639;
.extern .shared .align 16 .b8 s[];

.visible .entry _Z20gpu_all_arith_sharedPiS_(
	.param .u64 .ptr .align 1 _Z20gpu_all_arith_sharedPiS__param_0,
	.param .u64 .ptr .align 1 _Z20gpu_all_arith_sharedPiS__param_1
)
{
	.reg .b32 	%r<12>;
	.reg .b64 	%rd<8>;

	ld.param.u64 	%rd1, [_Z20gpu_all_arith_sharedPiS__param_0];
	ld.param.u64 	%rd2, [_Z20gpu_all_arith_sharedPiS__param_1];
	cvta.to.global.u64 	%rd3, %rd2;
	cvta.to.global.u64 	%rd4, %rd1;
	mov.u32 	%r1, %ctaid.x;
	mov.u32 	%r2, %ntid.x;
	mov.u32 	%r3, %tid.x;
	mad.lo.s32 	%r4, %r1, %r2, %r3;
	shl.b32 	%r5, %r3, 2;
	mov.u32 	%r6, s;
	add.s32 	%r7, %r6, %r5;
	mul.wide.u32 	%rd5, %r4, 4;
	add.s64 	%rd6, %rd4, %rd5;
	ld.global.u32 	%r8, [%rd6];
	add.s32 	%r9, %r8, -1;
	mul.lo.s32 	%r10, %r9, %r8;
	rem.s32 	%r11, %r10, %r8;
	st.shared.u32 	[%r7], %r11;
	add.s64 	%rd7, %rd3, %rd5;
	st.global.u32 	[%rd7], %r11;
	ret;

}
	// .globl	_Z25gpu_all_arith_shared_copyPiS_
.visible .entry _Z25gpu_all_arith_shared_copyPiS_(
	.param .u64 .ptr .align 1 _Z25gpu_all_arith_shared_copyPiS__param_0,
	.param .u64 .ptr .align 1 _Z25gpu_all_arith_shared_copyPiS__param_1
)
{
	.reg .b32 	%r<15>;
	.reg .b64 	%rd<10>;

	ld.param.u64 	%rd1, [_Z25gpu_all_arith_shared_copyPiS__param_0];
	ld.param.u64 	%rd2, [_Z25gpu_all_arith_shared_copyPiS__param_1];
	cvta.to.global.u64 	%rd3, %rd2;
	cvta.to.global.u64 	%rd4, %rd1;
	mov.u32 	%r1, %ctaid.x;
	mov.u32 	%r2, %ntid.x;
	mov.u32 	%r3, %tid.x;
	mad.lo.s32 	%r4, %r1, %r2, %r3;
	mul.wide.u32 	%rd5, %r4, 4;
	add.s64 	%rd6, %rd4, %rd5;
	ld.global.u32 	%r5, [%rd6];
	shl.b32 	%r6, %r3, 2;
	mov.u32 	%r7, s;
	add.s32 	%r8, %r7, %r6;
	st.shared.u32 	[%r8], %r5;
	shl.b32 	%r9, %r2, 2;
	add.s32 	%r10, %r8, %r9;
	mul.wide.u32 	%rd7, %r3, 4;
	add.s64 	%rd8, %rd4, %rd7;
	ld.global.u32 	%r11, [%rd8];
	add.s32 	%r12, %r11, -1;
	mul.lo.s32 	%r13, %r12, %r11;
	rem.s32 	%r14, %r13, %r11;
	st.shared.u32 	[%r10], %r14;
	add.s64 	%rd9, %rd3, %rd5;
	st.global.u32 	[%rd9], %r14;
	ret;

}
	// .globl	_Z19gpu_all_arith_constPi
.visible .entry _Z19gpu_all_arith_constPi(
	.param .u64 .ptr .align 1 _Z19gpu_all_arith_constPi_param_0
)
{


	ret;

}
	// .globl	_Z24gpu_all_arith_only_constPi
.visible .entry _Z24gpu_all_arith_only_constPi(
	.param .u64 .ptr .align 1 _Z24gpu_all_arith_only_constPi_param_0
)
{
	.reg .b32 	%r<14>;
	.reg .b64 	%rd<5>;

	ld.param.u64 	%rd1, [_Z24gpu_all_arith_only_constPi_param_0];
	cvta.to.global.u64 	%rd2, %rd1;
	mov.u32 	%r1, %ctaid.x;
	mov.u32 	%r2, %ntid.x;
	mov.u32 	%r3, %tid.x;
	mad.lo.s32 	%r4, %r1, %r2, %r3;
	ld.const.u32 	%r5, [value1];
	mul.wide.u32 	%rd3, %r4, 4;
	add.s64 	%rd4, %rd2, %rd3;
	ld.global.u32 	%r6, [%rd4];
	add.s32 	%r7, %r6, %r5;
	ld.const.u32 	%r8, [value2];
	mul.lo.s32 	%r9, %r8, %r7;
	ld.const.u32 	%r10, [value3];
	div.s32 	%r11, %r9, %r10;
	ld.const.u32 	%r12, [value4];
	sub.s32 	%r13, %r11, %r12;
	st.global.u32 	[%rd4], %r13;
	ret;

}


// ===== COMPILED SASS (sm_100) =====

	.target	sm_100

	.elftype	@"ET_EXEC"


//--------------------- .note.nv.tkinfo           --------------------------
	.section	.note.nv.tkinfo,"",@"SHT_NOTE"
	.sectionflags	@"SHF_NOTE_NV_TKINFO"
	.tkinfo
        /*0018*/ 	.word	0x00000002
        /*0030*/ 	.string	""
        /*0030*/ 	.string	"ptxas"
        /*0030*/ 	.string	"Cuda compilation tools, release 13.0, V13.0.88"
        /*0030*/ 	.string	"Build cuda_13.0.r13.0/compiler.36424714_0"
        /*0030*/ 	.string	"-arch sm_100 -m 64 "



//--------------------- .note.nv.cuinfo           --------------------------
	.section	.note.nv.cuinfo,"",@"SHT_NOTE"
	.sectionflags	@"SHF_NOTE_NV_CUINFO"
        /*0018*/ 	.short	0x0002
        /*001a*/ 	.short	0x0064
        /*001c*/ 	.short	0x0082
	.zero		2


//--------------------- .nv.info                  --------------------------
	.section	.nv.info,"",@"SHT_CUDA_INFO"
	.align	4


	//----- nvinfo : EIATTR_REGCOUNT
	.align		4
        /*0000*/ 	.byte	0x04, 0x2f
        /*0002*/ 	.short	(.L_6 - .L_5)
	.align		4
.L_5:
        /*0004*/ 	.word	index@(_Z20gpu_all_arith_sharedPiS_)
        /*0008*/ 	.word	0x0000000e


	//----- nvinfo : EIATTR_FRAME_SIZE
	.align		4
.L_6:
        /*000c*/ 	.byte	0x04, 0x11
        /*000e*/ 	.short	(.L_8 - .L_7)
	.align		4
.L_7:
        /*0010*/ 	.word	index@(_Z20gpu_all_arith_sharedPiS_)
        /*0014*/ 	.word	0x00000000


	//----- nvinfo : EIATTR_REGCOUNT
	.align		4
.L_8:
        /*0018*/ 	.byte	0x04, 0x2f
        /*001a*/ 	.short	(.L_10 - .L_9)
	.align		4
.L_9:
        /*001c*/ 	.word	index@(_Z25gpu_all_arith_shared_copyPiS_)
        /*0020*/ 	.word	0x00000011


	//----- nvinfo : EIATTR_FRAME_SIZE
	.align		4
.L_10:
        /*0024*/ 	.byte	0x04, 0x11
        /*0026*/ 	.short	(.L_12 - .L_11)
	.align		4
.L_11:
        /*0028*/ 	.word	index@(_Z25gpu_all_arith_shared_copyPiS_)
        /*002c*/ 	.word	0x00000000


	//----- nvinfo : EIATTR_REGCOUNT
	.align		4
.L_12:
        /*0030*/ 	.byte	0x04, 0x2f
        /*0032*/ 	.short	(.L_14 - .L_13)
	.align		4
.L_13:
        /*0034*/ 	.word	index@(_Z19gpu_all_arith_constPi)
        /*0038*/ 	.word	0x00000004


	//----- nvinfo : EIATTR_FRAME_SIZE
	.align		4
.L_14:
        /*003c*/ 	.byte	0x04, 0x11
        /*003e*/ 	.short	(.L_16 - .L_15)
	.align		4
.L_15:
        /*0040*/ 	.word	index@(_Z19gpu_all_arith_constPi)
        /*0044*/ 	.word	0x00000000


	//----- nvinfo : EIATTR_REGCOUNT
	.align		4
.L_16:
        /*0048*/ 	.byte	0x04, 0x2f
        /*004a*/ 	.short	(.L_18 - .L_17)
	.align		4
.L_17:
        /*004c*/ 	.word	index@(_Z24gpu_all_arith_only_constPi)
        /*0050*/ 	.word	0x0000000e


	//----- nvinfo : EIATTR_FRAME_SIZE
	.align		4
.L_18:
        /*0054*/ 	.byte	0x04, 0x11
        /*0056*/ 	.short	(.L_20 - .L_19)
	.align		4
.L_19:
        /*0058*/ 	.word	index@(_Z24gpu_all_arith_only_constPi)
        /*005c*/ 	.word	0x00000000


	//----- nvinfo : EIATTR_MIN_STACK_SIZE
	.align		4
.L_20:
        /*0060*/ 	.byte	0x04, 0x12
        /*0062*/ 	.short	(.L_22 - .L_21)
	.align		4
.L_21:
        /*0064*/ 	.word	index@(_Z24gpu_all_arith_only_constPi)
        /*0068*/ 	.word	0x00000000


	//----- nvinfo : EIATTR_MIN_STACK_SIZE
	.align		4
.L_22:
        /*006c*/ 	.byte	0x04, 0x12
        /*006e*/ 	.short	(.L_24 - .L_23)
	.align		4
.L_23:
        /*0070*/ 	.word	index@(_Z19gpu_all_arith_constPi)
        /*0074*/ 	.word	0x00000000


	//----- nvinfo : EIATTR_MIN_STACK_SIZE
	.align		4
.L_24:
        /*0078*/ 	.byte	0x04, 0x12
        /*007a*/ 	.short	(.L_26 - .L_25)
	.align		4
.L_25:
        /*007c*/ 	.word	index@(_Z25gpu_all_arith_shared_copyPiS_)
        /*0080*/ 	.word	0x00000000


	//----- nvinfo : EIATTR_MIN_STACK_SIZE
	.align		4
.L_26:
        /*0084*/ 	.byte	0x04, 0x12
        /*0086*/ 	.short	(.L_28 - .L_27)
	.align		4
.L_27:
        /*0088*/ 	.word	index@(_Z20gpu_all_arith_sharedPiS_)
        /*008c*/ 	.word	0x00000000
.L_28:


//--------------------- .nv.compat                --------------------------
	.section	.nv.compat,"",@"SHT_CUDA_COMPAT_INFO"
	.align	4
        /*0000*/ 	.byte	0x02, 0x09, 0x00, 0x00, 0x02, 0x02, 0x01, 0x00, 0x02, 0x05, 0x05, 0x00, 0x03, 0x07, 0x01, 0x01
        /*0010*/ 	.byte	0x02, 0x03, 0x00, 0x00, 0x02, 0x06, 0x01, 0x00, 0x04, 0x0b, 0x08, 0x00, 0x09, 0x00, 0x00, 0x00
        /*0020*/ 	.byte	0x00, 0x00, 0x00, 0x00


//--------------------- .nv.info._Z24gpu_all_arith_only_constPi --------------------------
	.section	.nv.info._Z24gpu_all_arith_only_constPi,"",@"SHT_CUDA_INFO"
	.sectionflags	@""
	.align	4


	//----- nvinfo : EIATTR_CUDA_API_VERSION
	.align		4
        /*0000*/ 	.byte	0x04, 0x37
        /*0002*/ 	.short	(.L_30 - .L_29)
.L_29:
        /*0004*/ 	.word	0x00000082


	//----- nvinfo : EIATTR_KPARAM_INFO
	.align		4
.L_30:
        /*0008*/ 	.byte	0x04, 0x17
        /*000a*/ 	.short	(.L_32 - .L_31)
.L_31:
        /*000c*/ 	.word	0x00000000
        /*0010*/ 	.short	0x0000
        /*0012*/ 	.short	0x0000
        /*0014*/ 	.byte	0x00, 0xf5, 0x21, 0x00


	//----- nvinfo : EIATTR_SPARSE_MMA_MASK
	.align		4
.L_32:
        /*0018*/ 	.byte	0x03, 0x50
        /*001a*/ 	.short	0x0000


	//----- nvinfo : EIATTR_MAXREG_COUNT
	.align		4
        /*001c*/ 	.byte	0x03, 0x1b
        /*001e*/ 	.short	0x00ff


	//----- nvinfo : EIATTR_MERCURY_ISA_VERSION
	.align		4
        /*0020*/ 	.byte	0x03, 0x5f
        /*0022*/ 	.short	0x0101


	//----- nvinfo : EIATTR_VRC_CTA_INIT_COUNT
	.align		4
        /*0024*/ 	.byte	0x02, 0x4a
	.zero		1
	.zero		1


	//----- nvinfo : EIATTR_EXIT_INSTR_OFFSETS
	.align		4
        /*0028*/ 	.byte	0x04, 0x1c
        /*002a*/ 	.short	(.L_34 - .L_33)


	//   ....[0]....
.L_33:
        /*002c*/ 	.word	0x00000270


	//----- nvinfo : EIATTR_CBANK_PARAM_SIZE
	.align		4
.L_34:
        /*0030*/ 	.byte	0x03, 0x19
        /*0032*/ 	.short	0x0008


	//----- nvinfo : EIATTR_PARAM_CBANK
	.align		4
        /*0034*/ 	.byte	0x04, 0x0a
        /*0036*/ 	.short	(.L_36 - .L_35)
	.align		4
.L_35:
        /*0038*/ 	.word	index@(.nv.constant0._Z24gpu_all_arith_only_constPi)
        /*003c*/ 	.short	0x0380
        /*003e*/ 	.short	0x0008


	//----- nvinfo : EIATTR_SW_WAR
	.align		4
.L_36:
        /*0040*/ 	.byte	0x04, 0x36
        /*0042*/ 	.short	(.L_38 - .L_37)
.L_37:
        /*0044*/ 	.word	0x00000008
.L_38:


//--------------------- .nv.info._Z19gpu_all_arith_constPi --------------------------
	.section	.nv.info._Z19gpu_all_arith_constPi,"",@"SHT_CUDA_INFO"
	.sectionflags	@""
	.align	4


	//----- nvinfo : EIATTR_CUDA_API_VERSION
	.align		4
        /*0000*/ 	.byte	0x04, 0x37
        /*0002*/ 	.short	(.L_40 - .L_39)
.L_39:
        /*0004*/ 	.word	0x00000082


	//----- nvinfo : EIATTR_KPARAM_INFO
	.align		4
.L_40:
        /*0008*/ 	.byte	0x04, 0x17
        /*000a*/ 	.short	(.L_42 - .L_41)
.L_41:
        /*000c*/ 	.word	0x00000000
        /*0010*/ 	.short	0x0000
        /*0012*/ 	.short	0x0000
        /*0014*/ 	.byte	0x00, 0xf5, 0x21, 0x00


	//----- nvinfo : EIATTR_SPARSE_MMA_MASK
	.align		4
.L_42:
        /*0018*/ 	.byte	0x03, 0x50
        /*001a*/ 	.short	0x0000


	//----- nvinfo : EIATTR_MAXREG_COUNT
	.align		4
        /*001c*/ 	.byte	0x03, 0x1b
        /*001e*/ 	.short	0x00ff


	//----- nvinfo : EIATTR_MERCURY_ISA_VERSION
	.align		4
        /*0020*/ 	.byte	0x03, 0x5f
        /*0022*/ 	.short	0x0101


	//----- nvinfo : EIATTR_VRC_CTA_INIT_COUNT
	.align		4
        /*0024*/ 	.byte	0x02, 0x4a
	.zero		1
	.zero		1


	//----- nvinfo : EIATTR_EXIT_INSTR_OFFSETS
	.align		4
        /*0028*/ 	.byte	0x04, 0x1c
        /*002a*/ 	.short	(.L_44 - .L_43)


	//   ....[0]....
.L_43:
        /*002c*/ 	.word	0x00000010


	//----- nvinfo : EIATTR_CBANK_PARAM_SIZE
	.align		4
.L_44:
        /*0030*/ 	.byte	0x03, 0x19
        /*0032*/ 	.short	0x0008


	//----- nvinfo : EIATTR_PARAM_CBANK
	.align		4
        /*0034*/ 	.byte	0x04, 0x0a
        /*0036*/ 	.short	(.L_46 - .L_45)
	.align		4
.L_45:
        /*0038*/ 	.word	index@(.nv.constant0._Z19gpu_all_arith_constPi)
        /*003c*/ 	.short	0x0380
        /*003e*/ 	.short	0x0008


	//----- nvinfo : EIATTR_SW_WAR
	.align		4
.L_46:
        /*0040*/ 	.byte	0x04, 0x36
        /*0042*/ 	.short	(.L_48 - .L_47)
.L_47:
        /*0044*/ 	.word	0x00000008
.L_48:


//--------------------- .nv.info._Z25gpu_all_arith_shared_copyPiS_ --------------------------
	.section	.nv.info._Z25gpu_all_arith_shared_copyPiS_,"",@"SHT_CUDA_INFO"
	.sectionflags	@""
	.align	4


	//----- nvinfo : EIATTR_CUDA_API_VERSION
	.align		4
        /*0000*/ 	.byte	0x04, 0x37
        /*0002*/ 	.short	(.L_50 - .L_49)
.L_49:
        /*0004*/ 	.word	0x00000082


	//----- nvinfo : EIATTR_KPARAM_INFO
	.align		4
.L_50:
        /*0008*/ 	.byte	0x04, 0x17
        /*000a*/ 	.short	(.L_52 - .L_51)
.L_51:
        /*000c*/ 	.word	0x00000000
        /*0010*/ 	.short	0x0001
        /*0012*/ 	.short	0x0008
        /*0014*/ 	.byte	0x00, 0xf5, 0x21, 0x00


	//----- nvinfo : EIATTR_KPARAM_INFO
	.align		4
.L_52:
        /*0018*/ 	.byte	0x04, 0x17
        /*001a*/ 	.short	(.L_54 - .L_53)
.L_53:
        /*001c*/ 	.word	0x00000000
        /*0020*/ 	.short	0x0000
        /*0022*/ 	.short	0x0000
        /*0024*/ 	.byte	0x00, 0xf5, 0x21, 0x00


	//----- nvinfo : EIATTR_SPARSE_MMA_MASK
	.align		4
.L_54:
        /*0028*/ 	.byte	0x03, 0x50
        /*002a*/ 	.short	0x0000


	//----- nvinfo : EIATTR_MAXREG_COUNT
	.align		4
        /*002c*/ 	.byte	0x03, 0x1b
        /*002e*/ 	.short	0x00ff


	//----- nvinfo : EIATTR_MERCURY_ISA_VERSION
	.align		4
        /*0030*/ 	.byte	0x03, 0x5f
        /*0032*/ 	.short	0x0101


	//----- nvinfo : EIATTR_VRC_CTA_INIT_COUNT
	.align		4
        /*0034*/ 	.byte	0x02, 0x4a
	.zero		1
	.zero		1


	//----- nvinfo : EIATTR_EXIT_INSTR_OFFSETS
	.align		4
        /*0038*/ 	.byte	0x04, 0x1c
        /*003a*/ 	.short	(.L_56 - .L_55)


	//   ....[0]....
.L_55:
        /*003c*/ 	.word	0x000002f0


	//----- nvinfo : EIATTR_CBANK_PARAM_SIZE
	.align		4
.L_56:
        /*0040*/ 	.byte	0x03, 0x19
        /*0042*/ 	.short	0x0010


	//----- nvinfo : EIATTR_PARAM_CBANK
	.align		4
        /*0044*/ 	.byte	0x04, 0x0a
        /*0046*/ 	.short	(.L_58 - .L_57)
	.align		4
.L_57:
        /*0048*/ 	.word	index@(.nv.constant0._Z25gpu_all_arith_shared_copyPiS_)
        /*004c*/ 	.short	0x0380
        /*004e*/ 	.short	0x0010


	//----- nvinfo : EIATTR_SW_WAR
	.align		4
.L_58:
        /*0050*/ 	.byte	0x04, 0x36
        /*0052*/ 	.short	(.L_60 - .L_59)
.L_59:
        /*0054*/ 	.word	0x00000008
.L_60:


//--------------------- .nv.info._Z20gpu_all_arith_sharedPiS_ --------------------------
	.section	.nv.info._Z20gpu_all_arith_sharedPiS_,"",@"SHT_CUDA_INFO"
	.sectionflags	@""
	.align	4


	//----- nvinfo : EIATTR_CUDA_API_VERSION
	.align		4
        /*0000*/ 	.byte	0x04, 0x37
        /*0002*/ 	.short	(.L_62 - .L_61)
.L_61:
        /*0004*/ 	.word	0x00000082


	//----- nvinfo : EIATTR_KPARAM_INFO
	.align		4
.L_62:
        /*0008*/ 	.byte	0x04, 0x17
        /*000a*/ 	.short	(.L_64 - .L_63)
.L_63:
        /*000c*/ 	.word	0x00000000
        /*0010*/ 	.short	0x0001
        /*0012*/ 	.short	0x0008
        /*0014*/ 	.byte	0x00, 0xf5, 0x21, 0x00


	//----- nvinfo : EIATTR_KPARAM_INFO
	.align		4
.L_64:
        /*0018*/ 	.byte	0x04, 0x17
        /*001a*/ 	.short	(.L_66 - .L_65)
.L_65:
        /*001c*/ 	.word	0x00000000
        /*0020*/ 	.short	0x0000
        /*0022*/ 	.short	0x0000
        /*0024*/ 	.byte	0x00, 0xf5, 0x21, 0x00


	//----- nvinfo : EIATTR_SPARSE_MMA_MASK
	.align		4
.L_66:
        /*0028*/ 	.byte	0x03, 0x50
        /*002a*/ 	.short	0x0000


	//----- nvinfo : EIATTR_MAXREG_COUNT
	.align		4
        /*002c*/ 	.byte	0x03, 0x1b
        /*002e*/ 	.short	0x00ff


	//----- nvinfo : EIATTR_MERCURY_ISA_VERSION
	.align		4
        /*0030*/ 	.byte	0x03, 0x5f
        /*0032*/ 	.short	0x0101


	//----- nvinfo : EIATTR_VRC_CTA_INIT_COUNT
	.align		4
        /*0034*/ 	.byte	0x02, 0x4a
	.zero		1
	.zero		1


	//----- nvinfo : EIATTR_EXIT_INSTR_OFFSETS
	.align		4
        /*0038*/ 	.byte	0x04, 0x1c
        /*003a*/ 	.short	(.L_68 - .L_67)


	//   ....[0]....
.L_67:
        /*003c*/ 	.word	0x000002b0


	//----- nvinfo : EIATTR_CBANK_PARAM_SIZE
	.align		4
.L_68:
        /*0040*/ 	.byte	0x03, 0x19
        /*0042*/ 	.short	0x0010


	//----- nvinfo : EIATTR_PARAM_CBANK
	.align		4
        /*0044*/ 	.byte	0x04, 0x0a
        /*0046*/ 	.short	(.L_70 - .L_69)
	.align		4
.L_69:
        /*0048*/ 	.word	index@(.nv.constant0._Z20gpu_all_arith_sharedPiS_)
        /*004c*/ 	.short	0x0380
        /*004e*/ 	.short	0x0010


	//----- nvinfo : EIATTR_SW_WAR
	.align		4
.L_70:
        /*0050*/ 	.byte	0x04, 0x36
        /*0052*/ 	.short	(.L_72 - .L_71)
.L_71:
        /*0054*/ 	.word	0x00000008
.L_72:


//--------------------- .nv.callgraph             --------------------------
	.section	.nv.callgraph,"",@"SHT_CUDA_CALLGRAPH"
	.align	4
	.sectionentsize	8
	.align		4
        /*0000*/ 	.word	0x00000000
	.align		4
        /*0004*/ 	.word	0xffffffff
	.align		4
        /*0008*/ 	.word	0x00000000
	.align		4
        /*000c*/ 	.word	0xfffffffe
	.align		4
        /*0010*/ 	.word	0x00000000
	.align		4
        /*0014*/ 	.word	0xfffffffd
	.align		4
        /*0018*/ 	.word	0x00000000
	.align		4
        /*001c*/ 	.word	0xfffffffc


//--------------------- .nv.constant3             --------------------------
	.section	.nv.constant3,"a",@progbits
	.align	4
.nv.constant3:
	.type		const_arr,@object
	.size		const_arr,(value1 - const_arr)
const_arr:
	.zero		4096
	.type		value1,@object
	.size		value1,(value2 - value1)
value1:
        /*1000*/ 	.byte	0x67, 0x45, 0x23, 0x01
	.type		value2,@object
	.size		value2,(value3 - value2)
value2:
        /*1004*/ 	.byte	0xef, 0xcd, 0xab, 0x89
	.type		value3,@object
	.size		value3,(value4 - value3)
value3:
        /*1008*/ 	.byte	0xce, 0x8a, 0x46, 0x02
	.type		value4,@object
	.size		value4,(.L_4 - value4)
value4:
        /*100c*/ 	.byte	0xdf, 0x9b, 0x57, 0x13
.L_4:


//--------------------- .text._Z24gpu_all_arith_only_constPi --------------------------
	.section	.text._Z24gpu_all_arith_only_constPi,"ax",@progbits
	.align	128
        .global         _Z24gpu_all_arith_only_constPi
        .type           _Z24gpu_all_arith_only_constPi,@function
        .size           _Z24gpu_all_arith_only_constPi,(.L_x_4 - _Z24gpu_all_arith_only_constPi)
        .other          _Z24gpu_all_arith_only_constPi,@"STO_CUDA_ENTRY STV_DEFAULT"
_Z24gpu_all_arith_only_constPi:
.text._Z24gpu_all_arith_only_constPi:
[----:B------:R-:W-:Y:S01]  /*0000*/  LDC R1, c[0x0][0x37c] ;  /* 0x0000df00ff017b82 */ /* 0x000fe20000000800 */
[----:B------:R-:W0:Y:S07]  /*0010*/  S2R R0, SR_TID.X ;  /* 0x0000000000007919 */ /* 0x000e2e0000002100 */
[----:B------:R-:W0:Y:S01]  /*0020*/  S2UR UR6, SR_CTAID.X ;  /* 0x00000000000679c3 */ /* 0x000e220000002500 */
[----:B------:R-:W1:Y:S07]  /*0030*/  LDCU.64 UR4, c[0x0][0x358] ;  /* 0x00006b00ff0477ac */ /* 0x000e6e0008000a00 */
[----:B------:R-:W0:Y:S08]  /*0040*/  LDC R5, c[0x0][0x360] ;  /* 0x0000d800ff057b82 */ /* 0x000e300000000800 */
[----:B------:R-:W2:Y:S08]  /*0050*/  LDC.64 R2, c[0x0][0x380] ;  /* 0x0000e000ff027b82 */ /* 0x000eb00000000a00 */
[----:B------:R-:W3:Y:S01]  /*0060*/  LDC R9, c[0x3][0x1008] ;  /* 0x00c40200ff097b82 */ /* 0x000ee20000000800 */
[----:B0-----:R-:W-:Y:S01]  /*0070*/  IMAD R5, R5, UR6, R0 ;  /* 0x0000000605057c24 */ /* 0x001fe2000f8e0200 */
[----:B------:R-:W0:Y:S03]  /*0080*/  LDCU.64 UR6, c[0x3][0x1000] ;  /* 0x00c20000ff0677ac */ /* 0x000e260008000a00 */
[----:B--2---:R-:W-:-:S05]  /*0090*/  IMAD.WIDE.U32 R2, R5, 0x4, R2 ;  /* 0x0000000405027825 */ /* 0x004fca00078e0002 */
[----:B-1----:R-:W0:Y:S01]  /*00a0*/  LDG.E R0, desc[UR4][R2.64] ;  /* 0x0000000402007981 */ /* 0x002e22000c1e1900 */
[----:B---3--:R-:W-:-:S04]  /*00b0*/  IABS R7, R9 ;  /* 0x0000000900077213 */ /* 0x008fc80000000000 */
[----:B------:R-:W1:Y:S08]  /*00c0*/  I2F.RP R6, R7 ;  /* 0x0000000700067306 */ /* 0x000e700000209400 */
[----:B-1----:R-:W1:Y:S02]  /*00d0*/  MUFU.RCP R6, R6 ;  /* 0x0000000600067308 */ /* 0x002e640000001000 */
[----:B-1----:R-:W-:-:S06]  /*00e0*/  VIADD R4, R6, 0xffffffe ;  /* 0x0ffffffe06047836 */ /* 0x002fcc0000000000 */
[----:B------:R1:W2:Y:S02]  /*00f0*/  F2I.FTZ.U32.TRUNC.NTZ R5, R4 ;  /* 0x0000000400057305 */ /* 0x0002a4000021f000 */
[----:B-1----:R-:W-:Y:S01]  /*0100*/  IMAD.MOV.U32 R4, RZ, RZ, RZ ;  /* 0x000000ffff047224 */ /* 0x002fe200078e00ff */
[----:B--2---:R-:W-:-:S05]  /*0110*/  IADD3 R8, PT, PT, RZ, -R5, RZ ;  /* 0x80000005ff087210 */ /* 0x004fca0007ffe0ff */
[----:B------:R-:W-:-:S04]  /*0120*/  IMAD R11, R8, R7, RZ ;  /* 0x00000007080b7224 */ /* 0x000fc800078e02ff */
[----:B------:R-:W-:-:S04]  /*0130*/  IMAD.HI.U32 R5, R5, R11, R4 ;  /* 0x0000000b05057227 */ /* 0x000fc800078e0004 */
[----:B0-----:R-:W-:Y:S01]  /*0140*/  VIADD R0, R0, UR6 ;  /* 0x0000000600007c36 */ /* 0x001fe20008000000 */
[----:B------:R-:W0:Y:S03]  /*0150*/  LDCU UR6, c[0x3][0x100c] ;  /* 0x00c20180ff0677ac */ /* 0x000e260008000800 */
[----:B------:R-:W-:-:S05]  /*0160*/  IMAD R0, R0, UR7, RZ ;  /* 0x0000000700007c24 */ /* 0x000fca000f8e02ff */
[----:B------:R-:W-:Y:S02]  /*0170*/  IABS R6, R0 ;  /* 0x0000000000067213 */ /* 0x000fe40000000000 */
[----:B------:R-:W-:-:S03]  /*0180*/  LOP3.LUT R0, R0, R9, RZ, 0x3c, !PT ;  /* 0x0000000900007212 */ /* 0x000fc600078e3cff */
[----:B------:R-:W-:Y:S01]  /*0190*/  IMAD.HI.U32 R5, R5, R6, RZ ;  /* 0x0000000605057227 */ /* 0x000fe200078e00ff */
[----:B------:R-:W-:-:S04]  /*01a0*/  ISETP.GE.AND P1, PT, R0, RZ, PT ;  /* 0x000000ff0000720c */ /* 0x000fc80003f26270 */
[----:B------:R-:W-:-:S05]  /*01b0*/  IADD3 R4, PT, PT, -R5, RZ, RZ ;  /* 0x000000ff05047210 */ /* 0x000fca0007ffe1ff */
[----:B------:R-:W-:-:S05]  /*01c0*/  IMAD R4, R7, R4, R6 ;  /* 0x0000000407047224 */ /* 0x000fca00078e0206 */
[----:B------:R-:W-:-:S13]  /*01d0*/  ISETP.GT.U32.AND P2, PT, R7, R4, PT ;  /* 0x000000040700720c */ /* 0x000fda0003f44070 */
[----:B------:R-:W-:Y:S01]  /*01e0*/  @!P2 IMAD.IADD R4, R4, 0x1, -R7 ;  /* 0x000000010404a824 */ /* 0x000fe200078e0a07 */
[----:B------:R-:W-:Y:S02]  /*01f0*/  @!P2 IADD3 R5, PT, PT, R5, 0x1, RZ ;  /* 0x000000010505a810 */ /* 0x000fe40007ffe0ff */
[----:B------:R-:W-:Y:S02]  /*0200*/  ISETP.NE.AND P2, PT, R9, RZ, PT ;  /* 0x000000ff0900720c */ /* 0x000fe40003f45270 */
[----:B------:R-:W-:-:S13]  /*0210*/  ISETP.GE.U32.AND P0, PT, R4, R7, PT ;  /* 0x000000070400720c */ /* 0x000fda0003f06070 */
[----:B------:R-:W-:-:S05]  /*0220*/  @P0 VIADD R5, R5, 0x1 ;  /* 0x0000000105050836 */ /* 0x000fca0000000000 */
[----:B------:R-:W-:Y:S02]  /*0230*/  @!P1 IADD3 R5, PT, PT, -R5, RZ, RZ ;  /* 0x000000ff05059210 */ /* 0x000fe40007ffe1ff */
[----:B------:R-:W-:-:S04]  /*0240*/  @!P2 LOP3.LUT R5, RZ, R9, RZ, 0x33, !PT ;  /* 0x00000009ff05a212 */ /* 0x000fc800078e33ff */
[----:B0-----:R-:W-:-:S05]  /*0250*/  IADD3 R5, PT, PT, R5, -UR6, RZ ;  /* 0x8000000605057c10 */ /* 0x001fca000fffe0ff */
[----:B------:R-:W-:Y:S01]  /*0260*/  STG.E desc[UR4][R2.64], R5 ;  /* 0x0000000502007986 */ /* 0x000fe2000c101904 */
[----:B------:R-:W-:Y:S05]  /*0270*/  EXIT ;  /* 0x000000000000794d */ /* 0x000fea0003800000 */
.L_x_0:
[----:B------:R-:W-:-:S00]  /*0280*/  BRA `(.L_x_0) ;  /* 0xfffffffc00fc7947 */ /* 0x000fc0000383ffff */
[----:B------:R-:W-:-:S00]  /*0290*/  NOP ;  /* 0x0000000000007918 */ /* 0x000fc00000000000 */
        /* <DEDUP_REMOVED lines=14> */
.L_x_4:


//--------------------- .text._Z19gpu_all_arith_constPi --------------------------
	.section	.text._Z19gpu_all_arith_constPi,"ax",@progbits
	.align	128
        .global         _Z19gpu_all_arith_constPi
        .type           _Z19gpu_all_arith_constPi,@function
        .size           _Z19gpu_all_arith_constPi,(.L_x_5 - _Z19gpu_all_arith_constPi)
        .other          _Z19gpu_all_arith_constPi,@"STO_CUDA_ENTRY STV_DEFAULT"
_Z19gpu_all_arith_constPi:
.text._Z19gpu_all_arith_constPi:
[----:B------:R-:W-:Y:S01]  /*0000*/  LDC R1, c[0x0][0x37c] ;  /* 0x0000df00ff017b82 */ /* 0x000fe20000000800 */
[----:B------:R-:W-:Y:S05]  /*0010*/  EXIT ;  /* 0x000000000000794d */ /* 0x000fea0003800000 */
.L_x_1:
        /* <DEDUP_REMOVED lines=14> */
.L_x_5:


//--------------------- .text._Z25gpu_all_arith_shared_copyPiS_ --------------------------
	.section	.text._Z25gpu_all_arith_shared_copyPiS_,"ax",@progbits
	.align	128
        .global         _Z25gpu_all_arith_shared_copyPiS_
        .type           _Z25gpu_all_arith_shared_copyPiS_,@function
        .size           _Z25gpu_all_arith_shared_copyPiS_,(.L_x_6 - _Z25gpu_all_arith_shared_copyPiS_)
        .other          _Z25gpu_all_arith_shared_copyPiS_,@"STO_CUDA_ENTRY STV_DEFAULT"
_Z25gpu_all_arith_shared_copyPiS_:
.text._Z25gpu_all_arith_shared_copyPiS_:
[----:B------:R-:W-:Y:S01]  /*0000*/  LDC R1, c[0x0][0x37c] ;  /* 0x0000df00ff017b82 */ /* 0x000fe20000000800 */
[----:B------:R-:W0:Y:S07]  /*0010*/  S2R R0, SR_TID.X ;  /* 0x0000000000007919 */ /* 0x000e2e0000002100 */
[----:B------:R-:W0:Y:S01]  /*0020*/  LDC.64 R6, c[0x0][0x380] ;  /* 0x0000e000ff067b82 */ /* 0x000e220000000a00 */
[----:B------:R-:W1:Y:S01]  /*0030*/  LDCU.64 UR6, c[0x0][0x358] ;  /* 0x00006b00ff0677ac */ /* 0x000e620008000a00 */
[----:B0-----:R-:W-:-:S05]  /*0040*/  IMAD.WIDE.U32 R8, R0, 0x4, R6 ;  /* 0x0000000400087825 */ /* 0x001fca00078e0006 */
[----:B-1----:R-:W2:Y:S01]  /*0050*/  LDG.E R3, desc[UR6][R8.64] ;  /* 0x0000000608037981 */ /* 0x002ea2000c1e1900 */
[----:B------:R-:W0:Y:S08]  /*0060*/  S2UR UR4, SR_CTAID.X ;  /* 0x00000000000479c3 */ /* 0x000e300000002500 */
[----:B------:R-:W0:Y:S02]  /*0070*/  LDC R5, c[0x0][0x360] ;  /* 0x0000d800ff057b82 */ /* 0x000e240000000800 */
[----:B0-----:R-:W-:-:S04]  /*0080*/  IMAD R2, R5, UR4, R0 ;  /* 0x0000000405027c24 */ /* 0x001fc8000f8e0200 */
[----:B------:R-:W-:-:S05]  /*0090*/  IMAD.WIDE.U32 R6, R2, 0x4, R6 ;  /* 0x0000000402067825 */ /* 0x000fca00078e0006 */
[----:B------:R0:W3:Y:S01]  /*00a0*/  LDG.E R4, desc[UR6][R6.64] ;  /* 0x0000000606047981 */ /* 0x0000e2000c1e1900 */
[----:B------:R-:W1:Y:S01]  /*00b0*/  S2UR UR5, SR_CgaCtaId ;  /* 0x00000000000579c3 */ /* 0x000e620000008800 */
[----:B------:R-:W-:Y:S02]  /*00c0*/  UMOV UR4, 0x400 ;  /* 0x0000040000047882 */ /* 0x000fe40000000000 */
[----:B-1----:R-:W-:-:S06]  /*00d0*/  ULEA UR4, UR5, UR4, 0x18 ;  /* 0x0000000405047291 */ /* 0x002fcc000f8ec0ff */
[----:B------:R-:W-:-:S05]  /*00e0*/  LEA R0, R0, UR4, 0x2 ;  /* 0x0000000400007c11 */ /* 0x000fca000f8e10ff */
[----:B------:R-:W-:Y:S01]  /*00f0*/  IMAD R5, R5, 0x4, R0 ;  /* 0x0000000405057824 */ /* 0x000fe200078e0200 */
[----:B--2---:R-:W-:Y:S01]  /*0100*/  IABS R13, R3 ;  /* 0x00000003000d7213 */ /* 0x004fe20000000000 */
[----:B------:R-:W-:-:S03]  /*0110*/  VIADD R8, R3, 0xffffffff ;  /* 0xffffffff03087836 */ /* 0x000fc60000000000 */
[----:B------:R-:W1:Y:S01]  /*0120*/  I2F.RP R11, R13 ;  /* 0x0000000d000b7306 */ /* 0x000e620000209400 */
[----:B------:R-:W-:Y:S02]  /*0130*/  IMAD R10, R3, R8, RZ ;  /* 0x00000008030a7224 */ /* 0x000fe400078e02ff */
[----:B------:R-:W-:-:S03]  /*0140*/  HFMA2 R8, -RZ, RZ, 0, 0 ;  /* 0x00000000ff087431 */ /* 0x000fc600000001ff */
[----:B0-----:R-:W-:Y:S02]  /*0150*/  IABS R6, R10 ;  /* 0x0000000a00067213 */ /* 0x001fe40000000000 */
[----:B------:R-:W-:Y:S01]  /*0160*/  ISETP.GE.AND P2, PT, R10, RZ, PT ;  /* 0x000000ff0a00720c */ /* 0x000fe20003f46270 */
[----:B-1----:R-:W0:Y:S02]  /*0170*/  MUFU.RCP R11, R11 ;  /* 0x0000000b000b7308 */ /* 0x002e240000001000 */
[----:B0-----:R-:W-:-:S06]  /*0180*/  IADD3 R12, PT, PT, R11, 0xffffffe, RZ ;  /* 0x0ffffffe0b0c7810 */ /* 0x001fcc0007ffe0ff */
[----:B------:R-:W0:Y:S01]  /*0190*/  F2I.FTZ.U32.TRUNC.NTZ R9, R12 ;  /* 0x0000000c00097305 */ /* 0x000e22000021f000 */
[----:B---3--:R-:W-:Y:S01]  /*01a0*/  STS [R0], R4 ;  /* 0x0000000400007388 */ /* 0x008fe20000000800 */
[----:B0-----:R-:W-:-:S05]  /*01b0*/  IADD3 R14, PT, PT, RZ, -R9, RZ ;  /* 0x80000009ff0e7210 */ /* 0x001fca0007ffe0ff */
[----:B------:R-:W-:Y:S01]  /*01c0*/  IMAD R7, R14, R13, RZ ;  /* 0x0000000d0e077224 */ /* 0x000fe200078e02ff */
[----:B------:R-:W-:-:S03]  /*01d0*/  IABS R14, R3 ;  /* 0x00000003000e7213 */ /* 0x000fc60000000000 */
[----:B------:R-:W-:Y:S01]  /*01e0*/  IMAD.HI.U32 R8, R9, R7, R8 ;  /* 0x0000000709087227 */ /* 0x000fe200078e0008 */
[----:B------:R-:W-:-:S03]  /*01f0*/  MOV R7, R6 ;  /* 0x0000000600077202 */ /* 0x000fc60000000f00 */
[----:B------:R-:W-:Y:S02]  /*0200*/  IMAD.MOV R14, RZ, RZ, -R14 ;  /* 0x000000ffff0e7224 */ /* 0x000fe400078e0a0e */
[----:B------:R-:W-:-:S04]  /*0210*/  IMAD.HI.U32 R8, R8, R7, RZ ;  /* 0x0000000708087227 */ /* 0x000fc800078e00ff */
[----:B------:R-:W-:-:S04]  /*0220*/  IMAD.MOV.U32 R6, RZ, RZ, R14 ;  /* 0x000000ffff067224 */ /* 0x000fc800078e000e */
[----:B------:R-:W-:Y:S02]  /*0230*/  IMAD R8, R8, R6, R7 ;  /* 0x0000000608087224 */ /* 0x000fe400078e0207 */
[----:B------:R-:W0:Y:S03]  /*0240*/  LDC.64 R6, c[0x0][0x388] ;  /* 0x0000e200ff067b82 */ /* 0x000e260000000a00 */
[----:B------:R-:W-:-:S13]  /*0250*/  ISETP.GT.U32.AND P0, PT, R13, R8, PT ;  /* 0x000000080d00720c */ /* 0x000fda0003f04070 */
[----:B------:R-:W-:Y:S02]  /*0260*/  @!P0 IADD3 R8, PT, PT, R8, -R13, RZ ;  /* 0x8000000d08088210 */ /* 0x000fe40007ffe0ff */
[----:B------:R-:W-:Y:S02]  /*0270*/  ISETP.NE.AND P0, PT, R3, RZ, PT ;  /* 0x000000ff0300720c */ /* 0x000fe40003f05270 */
[----:B------:R-:W-:-:S13]  /*0280*/  ISETP.GT.U32.AND P1, PT, R13, R8, PT ;  /* 0x000000080d00720c */ /* 0x000fda0003f24070 */
[----:B------:R-:W-:-:S05]  /*0290*/  @!P1 IMAD.IADD R8, R8, 0x1, -R13 ;  /* 0x0000000108089824 */ /* 0x000fca00078e0a0d */
[----:B------:R-:W-:Y:S02]  /*02a0*/  @!P2 IADD3 R8, PT, PT, -R8, RZ, RZ ;  /* 0x000000ff0808a210 */ /* 0x000fe40007ffe1ff */
[----:B------:R-:W-:Y:S01]  /*02b0*/  @!P0 LOP3.LUT R8, RZ, R3, RZ, 0x33, !PT ;  /* 0x00000003ff088212 */ /* 0x000fe200078e33ff */
[----:B0-----:R-:W-:-:S04]  /*02c0*/  IMAD.WIDE.U32 R2, R2, 0x4, R6 ;  /* 0x0000000402027825 */ /* 0x001fc800078e0006 */
[----:B------:R-:W-:Y:S04]  /*02d0*/  STS [R5], R8 ;  /* 0x0000000805007388 */ /* 0x000fe80000000800 */
[----:B------:R-:W-:Y:S01]  /*02e0*/  STG.E desc[UR6][R2.64], R8 ;  /* 0x0000000802007986 */ /* 0x000fe2000c101906 */
[----:B------:R-:W-:Y:S05]  /*02f0*/  EXIT ;  /* 0x000000000000794d */ /* 0x000fea0003800000 */
.L_x_2:
        /* <DEDUP_REMOVED lines=16> */
.L_x_6:


//--------------------- .text._Z20gpu_all_arith_sharedPiS_ --------------------------
	.section	.text._Z20gpu_all_arith_sharedPiS_,"ax",@progbits
	.align	128
        .global         _Z20gpu_all_arith_sharedPiS_
        .type           _Z20gpu_all_arith_sharedPiS_,@function
        .size           _Z20gpu_all_arith_sharedPiS_,(.L_x_7 - _Z20gpu_all_arith_sharedPiS_)
        .other          _Z20gpu_all_arith_sharedPiS_,@"STO_CUDA_ENTRY STV_DEFAULT"
_Z20gpu_all_arith_sharedPiS_:
.text._Z20gpu_all_arith_sharedPiS_:
[----:B------:R-:W-:Y:S01]  /*0000*/  LDC R1, c[0x0][0x37c] ;  /* 0x0000df00ff017b82 */ /* 0x000fe20000000800 */
[----:B------:R-:W0:Y:S07]  /*0010*/  S2R R0, SR_TID.X ;  /* 0x0000000000007919 */ /* 0x000e2e0000002100 */
[----:B------:R-:W0:Y:S01]  /*0020*/  S2UR UR4, SR_CTAID.X ;  /* 0x00000000000479c3 */ /* 0x000e220000002500 */
[----:B------:R-:W1:Y:S07]  /*0030*/  LDCU.64 UR6, c[0x0][0x358] ;  /* 0x00006b00ff0677ac */ /* 0x000e6e0008000a00 */
[----:B------:R-:W0:Y:S08]  /*0040*/  LDC R3, c[0x0][0x360] ;  /* 0x0000d800ff037b82 */ /* 0x000e300000000800 */
[----:B------:R-:W2:Y:S01]  /*0050*/  LDC.64 R4, c[0x0][0x380] ;  /* 0x0000e000ff047b82 */ /* 0x000ea20000000a00 */
[----:B0-----:R-:W-:-:S04]  /*0060*/  IMAD R2, R3, UR4, R0 ;  /* 0x0000000403027c24 */ /* 0x001fc8000f8e0200 */
[----:B--2---:R-:W-:-:S05]  /*0070*/  IMAD.WIDE.U32 R4, R2, 0x4, R4 ;  /* 0x0000000402047825 */ /* 0x004fca00078e0004 */
[----:B-1----:R-:W2:Y:S01]  /*0080*/  LDG.E R3, desc[UR6][R4.64] ;  /* 0x0000000604037981 */ /* 0x002ea2000c1e1900 */
[----:B------:R-:W0:Y:S01]  /*0090*/  S2UR UR5, SR_CgaCtaId ;  /* 0x00000000000579c3 */ /* 0x000e220000008800 */
[----:B------:R-:W-:Y:S02]  /*00a0*/  UMOV UR4, 0x400 ;  /* 0x0000040000047882 */ /* 0x000fe40000000000 */
[----:B0-----:R-:W-:-:S06]  /*00b0*/  ULEA UR4, UR5, UR4, 0x18 ;  /* 0x0000000405047291 */ /* 0x001fcc000f8ec0ff */
[----:B------:R-:W-:Y:S02]  /*00c0*/  LEA R0, R0, UR4, 0x2 ;  /* 0x0000000400007c11 */ /* 0x000fe4000f8e10ff */
[----:B--2---:R-:W-:Y:S01]  /*00d0*/  IABS R11, R3 ;  /* 0x00000003000b7213 */ /* 0x004fe20000000000 */
[----:B------:R-:W-:-:S03]  /*00e0*/  VIADD R6, R3, 0xffffffff ;  /* 0xffffffff03067836 */ /* 0x000fc60000000000 */
[----:B------:R-:W0:Y:S01]  /*00f0*/  I2F.RP R9, R11 ;  /* 0x0000000b00097306 */ /* 0x000e220000209400 */
[----:B------:R-:W-:Y:S01]  /*0100*/  IMAD R8, R3, R6, RZ ;  /* 0x0000000603087224 */ /* 0x000fe200078e02ff */
[----:B------:R-:W-:-:S04]  /*0110*/  IABS R6, R3 ;  /* 0x0000000300067213 */ /* 0x000fc80000000000 */
[----:B------:R-:W-:Y:S02]  /*0120*/  IABS R4, R8 ;  /* 0x0000000800047213 */ /* 0x000fe40000000000 */
[----:B------:R-:W-:Y:S01]  /*0130*/  ISETP.GE.AND P2, PT, R8, RZ, PT ;  /* 0x000000ff0800720c */ /* 0x000fe20003f46270 */
[----:B0-----:R-:W0:Y:S02]  /*0140*/  MUFU.RCP R9, R9 ;  /* 0x0000000900097308 */ /* 0x001e240000001000 */
[----:B0-----:R-:W-:-:S06]  /*0150*/  VIADD R7, R9, 0xffffffe ;  /* 0x0ffffffe09077836 */ /* 0x001fcc0000000000 */
[----:B------:R-:W0:Y:S02]  /*0160*/  F2I.FTZ.U32.TRUNC.NTZ R7, R7 ;  /* 0x0000000700077305 */ /* 0x000e24000021f000 */
[----:B0-----:R-:W-:-:S05]  /*0170*/  IADD3 R10, PT, PT, RZ, -R7, RZ ;  /* 0x80000007ff0a7210 */ /* 0x001fca0007ffe0ff */
[----:B------:R-:W-:Y:S02]  /*0180*/  IMAD R5, R10, R11, RZ ;  /* 0x0000000b0a057224 */ /* 0x000fe400078e02ff */
[----:B------:R-:W-:Y:S02]  /*0190*/  IMAD.MOV R10, RZ, RZ, -R6 ;  /* 0x000000ffff0a7224 */ /* 0x000fe400078e0a06 */
[----:B------:R-:W-:-:S05]  /*01a0*/  HFMA2 R6, -RZ, RZ, 0, 0 ;  /* 0x00000000ff067431 */ /* 0x000fca00000001ff */
[----:B------:R-:W-:-:S04]  /*01b0*/  IMAD.HI.U32 R6, R7, R5, R6 ;  /* 0x0000000507067227 */ /* 0x000fc800078e0006 */
[----:B------:R-:W-:Y:S01]  /*01c0*/  IMAD.MOV.U32 R5, RZ, RZ, R4 ;  /* 0x000000ffff057224 */ /* 0x000fe200078e0004 */
[----:B------:R-:W-:-:S03]  /*01d0*/  MOV R4, R10 ;  /* 0x0000000a00047202 */ /* 0x000fc60000000f00 */
[----:B------:R-:W-:-:S04]  /*01e0*/  IMAD.HI.U32 R6, R6, R5, RZ ;  /* 0x0000000506067227 */ /* 0x000fc800078e00ff */
[----:B------:R-:W-:Y:S02]  /*01f0*/  IMAD R6, R6, R4, R5 ;  /* 0x0000000406067224 */ /* 0x000fe400078e0205 */
[----:B------:R-:W0:Y:S03]  /*0200*/  LDC.64 R4, c[0x0][0x388] ;  /* 0x0000e200ff047b82 */ /* 0x000e260000000a00 */
[----:B------:R-:W-:-:S13]  /*0210*/  ISETP.GT.U32.AND P0, PT, R11, R6, PT ;  /* 0x000000060b00720c */ /* 0x000fda0003f04070 */
[----:B------:R-:W-:Y:S01]  /*0220*/  @!P0 IMAD.IADD R6, R6, 0x1, -R11 ;  /* 0x0000000106068824 */ /* 0x000fe200078e0a0b */
[----:B------:R-:W-:-:S04]  /*0230*/  ISETP.NE.AND P0, PT, R3, RZ, PT ;  /* 0x000000ff0300720c */ /* 0x000fc80003f05270 */
[----:B------:R-:W-:-:S13]  /*0240*/  ISETP.GT.U32.AND P1, PT, R11, R6, PT ;  /* 0x000000060b00720c */ /* 0x000fda0003f24070 */
[----:B------:R-:W-:-:S04]  /*0250*/  @!P1 IADD3 R6, PT, PT, R6, -R11, RZ ;  /* 0x8000000b06069210 */ /* 0x000fc80007ffe0ff */
[----:B------:R-:W-:Y:S02]  /*0260*/  @!P2 IADD3 R6, PT, PT, -R6, RZ, RZ ;  /* 0x000000ff0606a210 */ /* 0x000fe40007ffe1ff */
[----:B------:R-:W-:Y:S01]  /*0270*/  @!P0 LOP3.LUT R6, RZ, R3, RZ, 0x33, !PT ;  /* 0x00000003ff068212 */ /* 0x000fe200078e33ff */
[----:B0-----:R-:W-:-:S04]  /*0280*/  IMAD.WIDE.U32 R2, R2, 0x4, R4 ;  /* 0x0000000402027825 */ /* 0x001fc800078e0004 */
[----:B------:R-:W-:Y:S04]  /*0290*/  STS [R0], R6 ;  /* 0x0000000600007388 */ /* 0x000fe80000000800 */
[----:B------:R-:W-:Y:S01]  /*02a0*/  STG.E desc[UR6][R2.64], R6 ;  /* 0x0000000602007986 */ /* 0x000fe2000c101906 */
[----:B------:R-:W-:Y:S05]  /*02b0*/  EXIT ;  /* 0x000000000000794d */ /* 0x000fea0003800000 */
.L_x_3:
        /* <DEDUP_REMOVED lines=12> */
.L_x_7:


//--------------------- .nv.shared._Z24gpu_all_arith_only_constPi --------------------------
	.section	.nv.shared._Z24gpu_all_arith_only_constPi,"aw",@nobits
	.sectionflags	@""
	.align	16
	.zero		1024


//--------------------- .nv.shared.reserved.0     --------------------------
	.section	.nv.shared.reserved.0,"aw",@nobits
	.weak		__nv_reservedSMEM_offset_0_alias
	.size		__nv_reservedSMEM_offset_0_alias, 0, 64
	.other		__nv_reservedSMEM_offset_0_alias,@"STO_CUDA_RESERVED_SHARED STV_DEFAULT"
__nv_reservedSMEM_offset_0_alias:
	.zero		0
	.zero		64


//--------------------- .nv.shared._Z19gpu_all_arith_constPi --------------------------
	.section	.nv.shared._Z19gpu_all_arith_constPi,"aw",@nobits
	.sectionflags	@""
	.align	16
	.zero		1024


//--------------------- .nv.shared._Z25gpu_all_arith_shared_copyPiS_ --------------------------
	.section	.nv.shared._Z25gpu_all_arith_shared_copyPiS_,"aw",@nobits
	.sectionflags	@""
	.align	16
	.zero		1024


//--------------------- .nv.shared._Z20gpu_all_arith_sharedPiS_ --------------------------
	.section	.nv.shared._Z20gpu_all_arith_sharedPiS_,"aw",@nobits
	.sectionflags	@""
	.align	16
	.zero		1024


//--------------------- .nv.constant0._Z24gpu_all_arith_only_constPi --------------------------
	.section	.nv.constant0._Z24gpu_all_arith_only_constPi,"a",@progbits
	.sectionflags	@""
	.align	4
.nv.constant0._Z24gpu_all_arith_only_constPi:
	.zero		904


//--------------------- .nv.constant0._Z19gpu_all_arith_constPi --------------------------
	.section	.nv.constant0._Z19gpu_all_arith_constPi,"a",@progbits
	.sectionflags	@""
	.align	4
.nv.constant0._Z19gpu_all_arith_constPi:
	.zero		904


//--------------------- .nv.constant0._Z25gpu_all_arith_shared_copyPiS_ --------------------------
	.section	.nv.constant0._Z25gpu_all_arith_shared_copyPiS_,"a",@progbits
	.sectionflags	@""
	.align	4
.nv.constant0._Z25gpu_all_arith_shared_copyPiS_:
	.zero		912


//--------------------- .nv.constant0._Z20gpu_all_arith_sharedPiS_ --------------------------
	.section	.nv.constant0._Z20gpu_all_arith_sharedPiS_,"a",@progbits
	.sectionflags	@""
	.align	4
.nv.constant0._Z20gpu_all_arith_sharedPiS_:
	.zero		912


//--------------------- SYMBOLS --------------------------

	.type		.nv.reservedSmem.offset0,@object
	.size		.nv.reservedSmem.offset0,0x4
	.type		.nv.reservedSmem.cap,@object
	.size		.nv.reservedSmem.cap,0x4
